//
// Generated by NVIDIA NVVM Compiler
//
// Compiler Build ID: CL-36424714
// Cuda compilation tools, release 13.0, V13.0.88
// Based on NVVM 20.0.0
//

.version 9.0
.target sm_100
.address_size 64

	// .globl	_Z11hist_kernelPhPil

.visible .entry _Z11hist_kernelPhPil(
	.param .u64 .ptr .align 1 _Z11hist_kernelPhPil_param_0,
	.param .u64 .ptr .align 1 _Z11hist_kernelPhPil_param_1,
	.param .u64 _Z11hist_kernelPhPil_param_2
)
{
	.reg .pred 	%p<3>;
	.reg .b32 	%r<12>;
	.reg .b64 	%rd<13>;

	ld.param.u64 	%rd6, [_Z11hist_kernelPhPil_param_0];
	ld.param.u64 	%rd7, [_Z11hist_kernelPhPil_param_1];
	ld.param.u64 	%rd8, [_Z11hist_kernelPhPil_param_2];
	mov.u32 	%r6, %ctaid.x;
	mov.u32 	%r1, %ntid.x;
	mov.u32 	%r7, %tid.x;
	mad.lo.s32 	%r11, %r6, %r1, %r7;
	cvt.s64.s32 	%rd12, %r11;
	setp.le.s64 	%p1, %rd8, %rd12;
	@%p1 bra 	$L__BB0_3;
	mov.u32 	%r8, %nctaid.x;
	mul.lo.s32 	%r3, %r1, %r8;
	cvta.to.global.u64 	%rd2, %rd6;
	cvta.to.global.u64 	%rd3, %rd7;
$L__BB0_2:
	add.s64 	%rd9, %rd2, %rd12;
	ld.global.u8 	%r9, [%rd9];
	mul.wide.u32 	%rd10, %r9, 4;
	add.s64 	%rd11, %rd3, %rd10;
	atom.global.add.u32 	%r10, [%rd11], 1;
	add.s32 	%r11, %r11, %r3;
	cvt.s64.s32 	%rd12, %r11;
	setp.gt.s64 	%p2, %rd8, %rd12;
	@%p2 bra 	$L__BB0_2;
$L__BB0_3:
	ret;

}
	// .globl	_Z12histo_sharedPhPil
.visible .entry _Z12histo_sharedPhPil(
	.param .u64 .ptr .align 1 _Z12histo_sharedPhPil_param_0,
	.param .u64 .ptr .align 1 _Z12histo_sharedPhPil_param_1,
	.param .u64 _Z12histo_sharedPhPil_param_2
)
{


	bar.sync 	0;
	ret;

}


// ===== COMPILED SASS (sm_100) =====

	.target	sm_100

	.elftype	@"ET_EXEC"


//--------------------- .note.nv.tkinfo           --------------------------
	.section	.note.nv.tkinfo,"",@"SHT_NOTE"
	.sectionflags	@"SHF_NOTE_NV_TKINFO"
	.tkinfo
        /*0018*/ 	.word	0x00000002
        /*0030*/ 	.string	""
        /*0030*/ 	.string	"ptxas"
        /*0030*/ 	.string	"Cuda compilation tools, release 13.0, V13.0.88"
        /*0030*/ 	.string	"Build cuda_13.0.r13.0/compiler.36424714_0"
        /*0030*/ 	.string	"-arch sm_100 -m 64 "



//--------------------- .note.nv.cuinfo           --------------------------
	.section	.note.nv.cuinfo,"",@"SHT_NOTE"
	.sectionflags	@"SHF_NOTE_NV_CUINFO"
        /*0018*/ 	.short	0x0002
        /*001a*/ 	.short	0x0064
        /*001c*/ 	.short	0x0082
	.zero		2


//--------------------- .nv.info                  --------------------------
	.section	.nv.info,"",@"SHT_CUDA_INFO"
	.align	4


	//----- nvinfo : EIATTR_REGCOUNT
	.align		4
        /*0000*/ 	.byte	0x04, 0x2f
        /*0002*/ 	.short	(.L_1 - .L_0)
	.align		4
.L_0:
        /*0004*/ 	.word	index@(_Z11hist_kernelPhPil)
        /*0008*/ 	.word	0x0000000e


	//----- nvinfo : EIATTR_FRAME_SIZE
	.align		4
.L_1:
        /*000c*/ 	.byte	0x04, 0x11
        /*000e*/ 	.short	(.L_3 - .L_2)
	.align		4
.L_2:
        /*0010*/ 	.word	index@(_Z11hist_kernelPhPil)
        /*0014*/ 	.word	0x00000000


	//----- nvinfo : EIATTR_REGCOUNT
	.align		4
.L_3:
        /*0018*/ 	.byte	0x04, 0x2f
        /*001a*/ 	.short	(.L_5 - .L_4)
	.align		4
.L_4:
        /*001c*/ 	.word	index@(_Z12histo_sharedPhPil)
        /*0020*/ 	.word	0x00000004


	//----- nvinfo : EIATTR_FRAME_SIZE
	.align		4
.L_5:
        /*0024*/ 	.byte	0x04, 0x11
        /*0026*/ 	.short	(.L_7 - .L_6)
	.align		4
.L_6:
        /*0028*/ 	.word	index@(_Z12histo_sharedPhPil)
        /*002c*/ 	.word	0x00000000


	//----- nvinfo : EIATTR_MIN_STACK_SIZE
	.align		4
.L_7:
        /*0030*/ 	.byte	0x04, 0x12
        /*0032*/ 	.short	(.L_9 - .L_8)
	.align		4
.L_8:
        /*0034*/ 	.word	index@(_Z12histo_sharedPhPil)
        /*0038*/ 	.word	0x00000000


	//----- nvinfo : EIATTR_MIN_STACK_SIZE
	.align		4
.L_9:
        /*003c*/ 	.byte	0x04, 0x12
        /*003e*/ 	.short	(.L_11 - .L_10)
	.align		4
.L_10:
        /*0040*/ 	.word	index@(_Z11hist_kernelPhPil)
        /*0044*/ 	.word	0x00000000
.L_11:


//--------------------- .nv.compat                --------------------------
	.section	.nv.compat,"",@"SHT_CUDA_COMPAT_INFO"
	.align	4
        /*0000*/ 	.byte	0x02, 0x09, 0x00, 0x00, 0x02, 0x02, 0x01, 0x00, 0x02, 0x05, 0x05, 0x00, 0x03, 0x07, 0x01, 0x01
        /*0010*/ 	.byte	0x02, 0x03, 0x00, 0x00, 0x02, 0x06, 0x01, 0x00, 0x04, 0x0b, 0x08, 0x00, 0x09, 0x00, 0x00, 0x00
        /*0020*/ 	.byte	0x00, 0x00, 0x00, 0x00


//--------------------- .nv.info._Z12histo_sharedPhPil --------------------------
	.section	.nv.info._Z12histo_sharedPhPil,"",@"SHT_CUDA_INFO"
	.sectionflags	@""
	.align	4


	//----- nvinfo : EIATTR_CUDA_API_VERSION
	.align		4
        /*0000*/ 	.byte	0x04, 0x37
        /*0002*/ 	.short	(.L_13 - .L_12)
.L_12:
        /*0004*/ 	.word	0x00000082


	//----- nvinfo : EIATTR_KPARAM_INFO
	.align		4
.L_13:
        /*0008*/ 	.byte	0x04, 0x17
        /*000a*/ 	.short	(.L_15 - .L_14)
.L_14:
        /*000c*/ 	.word	0x00000000
        /*0010*/ 	.short	0x0002
        /*0012*/ 	.short	0x0010
        /*0014*/ 	.byte	0x00, 0xf0, 0x21, 0x00


	//----- nvinfo : EIATTR_KPARAM_INFO
	.align		4
.L_15:
        /*0018*/ 	.byte	0x04, 0x17
        /*001a*/ 	.short	(.L_17 - .L_16)
.L_16:
        /*001c*/ 	.word	0x00000000
        /*0020*/ 	.short	0x0001
        /*0022*/ 	.short	0x0008
        /*0024*/ 	.byte	0x00, 0xf5, 0x21, 0x00


	//----- nvinfo : EIATTR_KPARAM_INFO
	.align		4
.L_17:
        /*0028*/ 	.byte	0x04, 0x17
        /*002a*/ 	.short	(.L_19 - .L_18)
.L_18:
        /*002c*/ 	.word	0x00000000
        /*0030*/ 	.short	0x0000
        /*0032*/ 	.short	0x0000
        /*0034*/ 	.byte	0x00, 0xf5, 0x21, 0x00


	//----- nvinfo : EIATTR_SPARSE_MMA_MASK
	.align		4
.L_19:
        /*0038*/ 	.byte	0x03, 0x50
        /*003a*/ 	.short	0x0000


	//----- nvinfo : EIATTR_MAXREG_COUNT
	.align		4
        /*003c*/ 	.byte	0x03, 0x1b
        /*003e*/ 	.short	0x00ff


	//----- nvinfo : EIATTR_NUM_BARRIERS
	.align		4
        /*0040*/ 	.byte	0x02, 0x4c
        /*0042*/ 	.byte	0x01
	.zero		1


	//----- nvinfo : EIATTR_MERCURY_ISA_VERSION
	.align		4
        /*0044*/ 	.byte	0x03, 0x5f
        /*0046*/ 	.short	0x0101


	//----- nvinfo : EIATTR_VRC_CTA_INIT_COUNT
	.align		4
        /*0048*/ 	.byte	0x02, 0x4a
	.zero		1
	.zero		1


	//----- nvinfo : EIATTR_EXIT_INSTR_OFFSETS
	.align		4
        /*004c*/ 	.byte	0x04, 0x1c
        /*004e*/ 	.short	(.L_21 - .L_20)


	//   ....[0]....
.L_20:
        /*0050*/ 	.word	0x00000020


	//----- nvinfo : EIATTR_CBANK_PARAM_SIZE
	.align		4
.L_21:
        /*0054*/ 	.byte	0x03, 0x19
        /*0056*/ 	.short	0x0018


	//----- nvinfo : EIATTR_PARAM_CBANK
	.align		4
        /*0058*/ 	.byte	0x04, 0x0a
        /*005a*/ 	.short	(.L_23 - .L_22)
	.align		4
.L_22:
        /*005c*/ 	.word	index@(.nv.constant0._Z12histo_sharedPhPil)
        /*0060*/ 	.short	0x0380
        /*0062*/ 	.short	0x0018


	//----- nvinfo : EIATTR_SW_WAR
	.align		4
.L_23:
        /*0064*/ 	.byte	0x04, 0x36
        /*0066*/ 	.short	(.L_25 - .L_24)
.L_24:
        /*0068*/ 	.word	0x00000008
.L_25:


//--------------------- .nv.info._Z11hist_kernelPhPil --------------------------
	.section	.nv.info._Z11hist_kernelPhPil,"",@"SHT_CUDA_INFO"
	.sectionflags	@""
	.align	4


	//----- nvinfo : EIATTR_CUDA_API_VERSION
	.align		4
        /*0000*/ 	.byte	0x04, 0x37
        /*0002*/ 	.short	(.L_27 - .L_26)
.L_26:
        /*0004*/ 	.word	0x00000082


	//----- nvinfo : EIATTR_KPARAM_INFO
	.align		4
.L_27:
        /*0008*/ 	.byte	0x04, 0x17
        /*000a*/ 	.short	(.L_29 - .L_28)
.L_28:
        /*000c*/ 	.word	0x00000000
        /*0010*/ 	.short	0x0002
        /*0012*/ 	.short	0x0010
        /*0014*/ 	.byte	0x00, 0xf0, 0x21, 0x00


	//----- nvinfo : EIATTR_KPARAM_INFO
	.align		4
.L_29:
        /*0018*/ 	.byte	0x04, 0x17
        /*001a*/ 	.short	(.L_31 - .L_30)
.L_30:
        /*001c*/ 	.word	0x00000000
        /*0020*/ 	.short	0x0001
        /*0022*/ 	.short	0x0008
        /*0024*/ 	.byte	0x00, 0xf5, 0x21, 0x00


	//----- nvinfo : EIATTR_KPARAM_INFO
	.align		4
.L_31:
        /*0028*/ 	.byte	0x04, 0x17
        /*002a*/ 	.short	(.L_33 - .L_32)
.L_32:
        /*002c*/ 	.word	0x00000000
        /*0030*/ 	.short	0x0000
        /*0032*/ 	.short	0x0000
        /*0034*/ 	.byte	0x00, 0xf5, 0x21, 0x00


	//----- nvinfo : EIATTR_SPARSE_MMA_MASK
	.align		4
.L_33:
        /*0038*/ 	.byte	0x03, 0x50
        /*003a*/ 	.short	0x0000


	//----- nvinfo : EIATTR_MAXREG_COUNT
	.align		4
        /*003c*/ 	.byte	0x03, 0x1b
        /*003e*/ 	.short	0x00ff


	//----- nvinfo : EIATTR_MERCURY_ISA_VERSION
	.align		4
        /*0040*/ 	.byte	0x03, 0x5f
        /*0042*/ 	.short	0x0101


	//----- nvinfo : EIATTR_VRC_CTA_INIT_COUNT
	.align		4
        /*0044*/ 	.byte	0x02, 0x4a
	.zero		1
	.zero		1


	//----- nvinfo : EIATTR_EXIT_INSTR_OFFSETS
	.align		4
        /*0048*/ 	.byte	0x04, 0x1c
        /*004a*/ 	.short	(.L_35 - .L_34)


	//   ....[0]....
.L_34:
        /*004c*/ 	.word	0x00000090


	//   ....[1]....
        /*0050*/ 	.word	0x000001d0


	//----- nvinfo : EIATTR_CRS_STACK_SIZE
	.align		4
.L_35:
        /*0054*/ 	.byte	0x04, 0x1e
        /*0056*/ 	.short	(.L_37 - .L_36)
.L_36:
        /*0058*/ 	.word	0x00000000


	//----- nvinfo : EIATTR_CBANK_PARAM_SIZE
	.align		4
.L_37:
        /*005c*/ 	.byte	0x03, 0x19
        /*005e*/ 	.short	0x0018


	//----- nvinfo : EIATTR_PARAM_CBANK
	.align		4
        /*0060*/ 	.byte	0x04, 0x0a
        /*0062*/ 	.short	(.L_39 - .L_38)
	.align		4
.L_38:
        /*0064*/ 	.word	index@(.nv.constant0._Z11hist_kernelPhPil)
        /*0068*/ 	.short	0x0380
        /*006a*/ 	.short	0x0018


	//----- nvinfo : EIATTR_SW_WAR
	.align		4
.L_39:
        /*006c*/ 	.byte	0x04, 0x36
        /*006e*/ 	.short	(.L_41 - .L_40)
.L_40:
        /*0070*/ 	.word	0x00000008
.L_41:


//--------------------- .nv.callgraph             --------------------------
	.section	.nv.callgraph,"",@"SHT_CUDA_CALLGRAPH"
	.align	4
	.sectionentsize	8
	.align		4
        /*0000*/ 	.word	0x00000000
	.align		4
        /*0004*/ 	.word	0xffffffff
	.align		4
        /*0008*/ 	.word	0x00000000
	.align		4
        /*000c*/ 	.word	0xfffffffe
	.align		4
        /*0010*/ 	.word	0x00000000
	.align		4
        /*0014*/ 	.word	0xfffffffd
	.align		4
        /*0018*/ 	.word	0x00000000
	.align		4
        /*001c*/ 	.word	0xfffffffc


//--------------------- .text._Z12histo_sharedPhPil --------------------------
	.section	.text._Z12histo_sharedPhPil,"ax",@progbits
	.align	128
        .global         _Z12histo_sharedPhPil
        .type           _Z12histo_sharedPhPil,@function
        .size           _Z12histo_sharedPhPil,(.L_x_3 - _Z12histo_sharedPhPil)
        .other          _Z12histo_sharedPhPil,@"STO_CUDA_ENTRY STV_DEFAULT"
_Z12histo_sharedPhPil:
.text._Z12histo_sharedPhPil:
[----:B------:R-:W-:Y:S08]  /*0000*/  LDC R1, c[0x0][0x37c] ;  /* 0x0000df00ff017b82 */ /* 0x000ff00000000800 */
[----:B------:R-:W-:Y:S06]  /*0010*/  BAR.SYNC.DEFER_BLOCKING 0x0 ;  /* 0x0000000000007b1d */ /* 0x000fec0000010000 */
[----:B------:R-:W-:Y:S05]  /*0020*/  EXIT ;  /* 0x000000000000794d */ /* 0x000fea0003800000 */
.L_x_0:
[----:B------:R-:W-:-:S00]  /*0030*/  BRA `(.L_x_0) ;  /* 0xfffffffc00fc7947 */ /* 0x000fc0000383ffff */
[----:B------:R-:W-:-:S00]  /*0040*/  NOP ;  /* 0x0000000000007918 */ /* 0x000fc00000000000 */
        /* <DEDUP_REMOVED lines=11> */
.L_x_3:


//--------------------- .text._Z11hist_kernelPhPil --------------------------
	.section	.text._Z11hist_kernelPhPil,"ax",@progbits
	.align	128
        .global         _Z11hist_kernelPhPil
        .type           _Z11hist_kernelPhPil,@function
        .size           _Z11hist_kernelPhPil,(.L_x_4 - _Z11hist_kernelPhPil)
        .other          _Z11hist_kernelPhPil,@"STO_CUDA_ENTRY STV_DEFAULT"
_Z11hist_kernelPhPil:
.text._Z11hist_kernelPhPil:
[----:B------:R-:W-:Y:S01]  /*0000*/  LDC R1, c[0x0][0x37c] ;  /* 0x0000df00ff017b82 */ /* 0x000fe20000000800 */
[----:B------:R-:W0:Y:S07]  /*0010*/  S2R R0, SR_TID.X ;  /* 0x0000000000007919 */ /* 0x000e2e0000002100 */
[----:B------:R-:W0:Y:S01]  /*0020*/  S2UR UR4, SR_CTAID.X ;  /* 0x00000000000479c3 */ /* 0x000e220000002500 */
[----:B------:R-:W1:Y:S07]  /*0030*/  LDCU.64 UR8, c[0x0][0x390] ;  /* 0x00007200ff0877ac */ /* 0x000e6e0008000a00 */
[----:B------:R-:W0:Y:S02]  /*0040*/  LDC R9, c[0x0][0x360] ;  /* 0x0000d800ff097b82 */ /* 0x000e240000000800 */
[----:B0-----:R-:W-:-:S05]  /*0050*/  IMAD R0, R9, UR4, R0 ;  /* 0x0000000409007c24 */ /* 0x001fca000f8e0200 */
[----:B-1----:R-:W-:Y:S02]  /*0060*/  ISETP.GE.U32.AND P0, PT, R0, UR8, PT ;  /* 0x0000000800007c0c */ /* 0x002fe4000bf06070 */
[----:B------:R-:W-:-:S04]  /*0070*/  SHF.R.S32.HI R2, RZ, 0x1f, R0 ;  /* 0x0000001fff027819 */ /* 0x000fc80000011400 */
[----:B------:R-:W-:-:S13]  /*0080*/  ISETP.GE.AND.EX P0, PT, R2, UR9, PT, P0 ;  /* 0x0000000902007c0c */ /* 0x000fda000bf06300 */
[----:B------:R-:W-:Y:S05]  /*0090*/  @P0 EXIT ;  /* 0x000000000000094d */ /* 0x000fea0003800000 */
[----:B------:R-:W0:Y:S01]  /*00a0*/  LDC.64 R6, c[0x0][0x388] ;  /* 0x0000e200ff067b82 */ /* 0x000e220000000a00 */
[----:B------:R-:W1:Y:S01]  /*00b0*/  LDCU UR4, c[0x0][0x370] ;  /* 0x00006e00ff0477ac */ /* 0x000e620008000800 */
[----:B------:R-:W-:Y:S02]  /*00c0*/  IMAD.MOV.U32 R10, RZ, RZ, R2 ;  /* 0x000000ffff0a7224 */ /* 0x000fe400078e0002 */
[----:B------:R-:W-:Y:S01]  /*00d0*/  IMAD.MOV.U32 R8, RZ, RZ, R0 ;  /* 0x000000ffff087224 */ /* 0x000fe200078e0000 */
[----:B------:R-:W2:Y:S01]  /*00e0*/  LDCU.64 UR6, c[0x0][0x358] ;  /* 0x00006b00ff0677ac */ /* 0x000ea20008000a00 */
[----:B------:R-:W3:Y:S01]  /*00f0*/  LDCU.64 UR10, c[0x0][0x380] ;  /* 0x00007000ff0a77ac */ /* 0x000ee20008000a00 */
[----:B-1----:R-:W-:-:S07]  /*0100*/  IMAD R9, R9, UR4, RZ ;  /* 0x0000000409097c24 */ /* 0x002fce000f8e02ff */
.L_x_1:
[----:B---3--:R-:W-:-:S04]  /*0110*/  IADD3 R4, P0, PT, R8, UR10, RZ ;  /* 0x0000000a08047c10 */ /* 0x008fc8000ff1e0ff */
[----:B------:R-:W-:-:S05]  /*0120*/  IADD3.X R5, PT, PT, R10, UR11, RZ, P0, !PT ;  /* 0x0000000b0a057c10 */ /* 0x000fca00087fe4ff */
[----:B-12---:R-:W0:Y:S01]  /*0130*/  LDG.E.U8 R3, desc[UR6][R4.64] ;  /* 0x0000000604037981 */ /* 0x006e22000c1e1100 */
[----:B------:R-:W-:Y:S02]  /*0140*/  IMAD.IADD R8, R9, 0x1, R0 ;  /* 0x0000000109087824 */ /* 0x000fe400078e0200 */
[----:B------:R-:W-:-:S03]  /*0150*/  IMAD.MOV.U32 R11, RZ, RZ, 0x1 ;  /* 0x00000001ff0b7424 */ /* 0x000fc600078e00ff */
[----:B------:R-:W-:Y:S02]  /*0160*/  ISETP.GE.U32.AND P0, PT, R8, UR8, PT ;  /* 0x0000000808007c0c */ /* 0x000fe4000bf06070 */
[----:B------:R-:W-:-:S04]  /*0170*/  SHF.R.S32.HI R10, RZ, 0x1f, R8 ;  /* 0x0000001fff0a7819 */ /* 0x000fc80000011408 */
[----:B------:R-:W-:Y:S01]  /*0180*/  ISETP.GE.AND.EX P0, PT, R10, UR9, PT, P0 ;  /* 0x000000090a007c0c */ /* 0x000fe2000bf06300 */
[----:B------:R-:W-:Y:S02]  /*0190*/  IMAD.MOV.U32 R0, RZ, RZ, R8 ;  /* 0x000000ffff007224 */ /* 0x000fe400078e0008 */
[----:B0-----:R-:W-:-:S05]  /*01a0*/  IMAD.WIDE.U32 R2, R3, 0x4, R6 ;  /* 0x0000000403027825 */ /* 0x001fca00078e0006 */
[----:B------:R1:W-:Y:S05]  /*01b0*/  REDG.E.ADD.STRONG.GPU desc[UR6][R2.64], R11 ;  /* 0x0000000b0200798e */ /* 0x0003ea000c12e106 */
[----:B------:R-:W-:Y:S05]  /*01c0*/  @!P0 BRA `(.L_x_1) ;  /* 0xfffffffc00d08947 */ /* 0x000fea000383ffff */
[----:B------:R-:W-:Y:S05]  /*01d0*/  EXIT ;  /* 0x000000000000794d */ /* 0x000fea0003800000 */
.L_x_2:
        /* <DEDUP_REMOVED lines=10> */
.L_x_4:


//--------------------- .nv.shared.reserved.0     --------------------------
	.section	.nv.shared.reserved.0,"aw",@nobits
	.weak		__nv_reservedSMEM_offset_0_alias
	.size		__nv_reservedSMEM_offset_0_alias, 0, 64
	.other		__nv_reservedSMEM_offset_0_alias,@"STO_CUDA_RESERVED_SHARED STV_DEFAULT"
__nv_reservedSMEM_offset_0_alias:
	.zero		0
	.zero		64


//--------------------- .nv.constant0._Z12histo_sharedPhPil --------------------------
	.section	.nv.constant0._Z12histo_sharedPhPil,"a",@progbits
	.sectionflags	@""
	.align	4
.nv.constant0._Z12histo_sharedPhPil:
	.zero		920


//--------------------- .nv.constant0._Z11hist_kernelPhPil --------------------------
	.section	.nv.constant0._Z11hist_kernelPhPil,"a",@progbits
	.sectionflags	@""
	.align	4
.nv.constant0._Z11hist_kernelPhPil:
	.zero		920


//--------------------- SYMBOLS --------------------------

	.type		.nv.reservedSmem.offset0,@object
	.size		.nv.reservedSmem.offset0,0x4
